	.headerflags	@"EF_CUDA_TEXMODE_UNIFIED EF_CUDA_64BIT_ADDRESS EF_CUDA_ACCELERATORS EF_CUDA_SM90 EF_CUDA_VIRTUAL_SM(EF_CUDA_SM90)"
	.elftype	@"ET_EXEC"


//--------------------- .nv.info                  --------------------------
	.section	.nv.info,"",@"SHT_CUDA_INFO"
	.align	4


	//----- nvinfo : EIATTR_REGCOUNT
	.align		4
        /*0000*/ 	.byte	0x04, 0x2f
        /*0002*/ 	.short	(.L_3 - .L_2)
	.align		4
.L_2:
        /*0004*/ 	.word	index@(triton_poi_fused__native_batch_norm_legit_no_training_relu_10)
        /*0008*/ 	.word	0x00000010


	//----- nvinfo : EIATTR_MIN_STACK_SIZE
	.align		4
.L_3:
        /*000c*/ 	.byte	0x04, 0x12
        /*000e*/ 	.short	(.L_5 - .L_4)
	.align		4
.L_4:
        /*0010*/ 	.word	index@(triton_poi_fused__native_batch_norm_legit_no_training_relu_10)
        /*0014*/ 	.word	0x00000000


	//----- nvinfo : EIATTR_FRAME_SIZE
	.align		4
.L_5:
        /*0018*/ 	.byte	0x04, 0x11
        /*001a*/ 	.short	(.L_7 - .L_6)
	.align		4
.L_6:
        /*001c*/ 	.word	index@(triton_poi_fused__native_batch_norm_legit_no_training_relu_10)
        /*0020*/ 	.word	0x00000000


	//----- nvinfo : EIATTR_MIN_STACK_SIZE
	.align		4
.L_7:
        /*0024*/ 	.byte	0x04, 0x12
        /*0026*/ 	.short	(.L_9 - .L_8)
	.align		4
.L_8:
        /*0028*/ 	.word	index@(triton_poi_fused__native_batch_norm_legit_no_training_relu_10)
        /*002c*/ 	.word	0x00000000
.L_9:


//--------------------- .nv.info.triton_poi_fused__native_batch_norm_legit_no_training_relu_10 --------------------------
	.section	.nv.info.triton_poi_fused__native_batch_norm_legit_no_training_relu_10,"",@"SHT_CUDA_INFO"
	.sectionflags	@""
	.align	4


	//----- nvinfo : EIATTR_CUDA_API_VERSION
	.align		4
        /*0000*/ 	.byte	0x04, 0x37
        /*0002*/ 	.short	(.L_11 - .L_10)
.L_10:
        /*0004*/ 	.word	0x0000007c


	//----- nvinfo : EIATTR_KPARAM_INFO
	.align		4
.L_11:
        /*0008*/ 	.byte	0x04, 0x17
        /*000a*/ 	.short	(.L_13 - .L_12)
.L_12:
        /*000c*/ 	.word	0x00000000
        /*0010*/ 	.short	0x0006
        /*0012*/ 	.short	0x0030
        /*0014*/ 	.byte	0x00, 0xf0, 0x11, 0x00


	//----- nvinfo : EIATTR_KPARAM_INFO
	.align		4
.L_13:
        /*0018*/ 	.byte	0x04, 0x17
        /*001a*/ 	.short	(.L_15 - .L_14)
.L_14:
        /*001c*/ 	.word	0x00000000
        /*0020*/ 	.short	0x0005
        /*0022*/ 	.short	0x0028
        /*0024*/ 	.byte	0x00, 0xf4, 0x21, 0x00


	//----- nvinfo : EIATTR_KPARAM_INFO
	.align		4
.L_15:
        /*0028*/ 	.byte	0x04, 0x17
        /*002a*/ 	.short	(.L_17 - .L_16)
.L_16:
        /*002c*/ 	.word	0x00000000
        /*0030*/ 	.short	0x0004
        /*0032*/ 	.short	0x0020
        /*0034*/ 	.byte	0x00, 0xf4, 0x21, 0x00


	//----- nvinfo : EIATTR_KPARAM_INFO
	.align		4
.L_17:
        /*0038*/ 	.byte	0x04, 0x17
        /*003a*/ 	.short	(.L_19 - .L_18)
.L_18:
        /*003c*/ 	.word	0x00000000
        /*0040*/ 	.short	0x0003
        /*0042*/ 	.short	0x0018
        /*0044*/ 	.byte	0x00, 0xf4, 0x21, 0x00


	//----- nvinfo : EIATTR_KPARAM_INFO
	.align		4
.L_19:
        /*0048*/ 	.byte	0x04, 0x17
        /*004a*/ 	.short	(.L_21 - .L_20)
.L_20:
        /*004c*/ 	.word	0x00000000
        /*0050*/ 	.short	0x0002
        /*0052*/ 	.short	0x0010
        /*0054*/ 	.byte	0x00, 0xf4, 0x21, 0x00


	//----- nvinfo : EIATTR_KPARAM_INFO
	.align		4
.L_21:
        /*0058*/ 	.byte	0x04, 0x17
        /*005a*/ 	.short	(.L_23 - .L_22)
.L_22:
        /*005c*/ 	.word	0x00000000
        /*0060*/ 	.short	0x0001
        /*0062*/ 	.short	0x0008
        /*0064*/ 	.byte	0x00, 0xf4, 0x21, 0x00


	//----- nvinfo : EIATTR_KPARAM_INFO
	.align		4
.L_23:
        /*0068*/ 	.byte	0x04, 0x17
        /*006a*/ 	.short	(.L_25 - .L_24)
.L_24:
        /*006c*/ 	.word	0x00000000
        /*0070*/ 	.short	0x0000
        /*0072*/ 	.short	0x0000
        /*0074*/ 	.byte	0x00, 0xf4, 0x21, 0x00


	//----- nvinfo : EIATTR_SPARSE_MMA_MASK
	.align		4
.L_25:
        /*0078*/ 	.byte	0x03, 0x50
        /*007a*/ 	.short	0x0000


	//----- nvinfo : EIATTR_MAXREG_COUNT
	.align		4
        /*007c*/ 	.byte	0x03, 0x1b
        /*007e*/ 	.short	0x00ff


	//----- nvinfo : EIATTR_EXIT_INSTR_OFFSETS
	.align		4
        /*0080*/ 	.byte	0x04, 0x1c
        /*0082*/ 	.short	(.L_27 - .L_26)


	//   ....[0]....
.L_26:
        /*0084*/ 	.word	0x000002d0


	//----- nvinfo : EIATTR_REQNTID
	.align		4
.L_27:
        /*0088*/ 	.byte	0x04, 0x10
        /*008a*/ 	.short	(.L_29 - .L_28)
.L_28:
        /*008c*/ 	.word	0x00000080
        /*0090*/ 	.word	0x00000001
        /*0094*/ 	.word	0x00000001


	//----- nvinfo : EIATTR_CBANK_PARAM_SIZE
	.align		4
.L_29:
        /*0098*/ 	.byte	0x03, 0x19
        /*009a*/ 	.short	0x0034


	//----- nvinfo : EIATTR_PARAM_CBANK
	.align		4
        /*009c*/ 	.byte	0x04, 0x0a
        /*009e*/ 	.short	(.L_31 - .L_30)
	.align		4
.L_30:
        /*00a0*/ 	.word	index@(.nv.constant0.triton_poi_fused__native_batch_norm_legit_no_training_relu_10)
        /*00a4*/ 	.short	0x0210
        /*00a6*/ 	.short	0x0034


	//----- nvinfo : EIATTR_SW_WAR
	.align		4
.L_31:
        /*00a8*/ 	.byte	0x04, 0x36
        /*00aa*/ 	.short	(.L_33 - .L_32)
.L_32:
        /*00ac*/ 	.word	0x00000008
.L_33:


//--------------------- .nv.callgraph             --------------------------
	.section	.nv.callgraph,"",@"SHT_CUDA_CALLGRAPH"
	.align	4
	.sectionentsize	8
	.align		4
        /*0000*/ 	.word	0x00000000
	.align		4
        /*0004*/ 	.word	0xffffffff
	.align		4
        /*0008*/ 	.word	0x00000000
	.align		4
        /*000c*/ 	.word	0xfffffffe
	.align		4
        /*0010*/ 	.word	0x00000000
	.align		4
        /*0014*/ 	.word	0xfffffffd
	.align		4
        /*0018*/ 	.word	0x00000000
	.align		4
        /*001c*/ 	.word	0xfffffffc


//--------------------- .nv.constant4             --------------------------
	.section	.nv.constant4,"a",@progbits
	.align	8
	.align		8
.nv.constant4:
        /*0000*/ 	.dword	_$_str
	.align		8
        /*0008*/ 	.dword	_$_str_$_2


//--------------------- .text.triton_poi_fused__native_batch_norm_legit_no_training_relu_10 --------------------------
	.section	.text.triton_poi_fused__native_batch_norm_legit_no_training_relu_10,"ax",@progbits
	.align	128
        .global         triton_poi_fused__native_batch_norm_legit_no_training_relu_10
        .type           triton_poi_fused__native_batch_norm_legit_no_training_relu_10,@function
        .size           triton_poi_fused__native_batch_norm_legit_no_training_relu_10,(.L_x_1 - triton_poi_fused__native_batch_norm_legit_no_training_relu_10)
        .other          triton_poi_fused__native_batch_norm_legit_no_training_relu_10,@"STO_CUDA_ENTRY STV_DEFAULT"
triton_poi_fused__native_batch_norm_legit_no_training_relu_10:
.text.triton_poi_fused__native_batch_norm_legit_no_training_relu_10:
[----:B------:R-:W-:Y:S01]  /*0000*/  LDC R1, c[0x0][0x28] ;  /* 0x00000a00ff017b82 */ /* 0x000fe20000000800 */
[----:B------:R-:W1:Y:S07]  /*0010*/  S2R R0, SR_TID.X ;  /* 0x0000000000007919 */ /* 0x000e6e0000002100 */
[----:B------:R-:W2:Y:S01]  /*0020*/  LDC.64 R6, c[0x0][0x220] ;  /* 0x00008800ff067b82 */ /* 0x000ea20000000a00 */
[----:B------:R-:W-:Y:S01]  /*0030*/  ULDC.64 UR4, c[0x0][0x208] ;  /* 0x0000820000047ab9 */ /* 0x000fe20000000a00 */
[----:B------:R-:W3:Y:S06]  /*0040*/  S2R R3, SR_CTAID.X ;  /* 0x0000000000037919 */ /* 0x000eec0000002500 */
[----:B------:R-:W4:Y:S08]  /*0050*/  LDC.64 R4, c[0x0][0x218] ;  /* 0x00008600ff047b82 */ /* 0x000f300000000a00 */
[----:B------:R-:W5:Y:S08]  /*0060*/  LDC.64 R8, c[0x0][0x228] ;  /* 0x00008a00ff087b82 */ /* 0x000f700000000a00 */
[----:B------:R-:W5:Y:S01]  /*0070*/  LDC.64 R10, c[0x0][0x230] ;  /* 0x00008c00ff0a7b82 */ /* 0x000f620000000a00 */
[----:B-1----:R-:W-:-:S02]  /*0080*/  LOP3.LUT R0, R0, 0x7f, RZ, 0xc0, !PT ;  /* 0x0000007f00007812 */ /* 0x002fc400078ec0ff */
[----:B---3--:R-:W-:Y:S02]  /*0090*/  SHF.R.S32.HI R2, RZ, 0x18, R3 ;  /* 0x00000018ff027819 */ /* 0x008fe40000011403 */
[----:B------:R-:W-:Y:S02]  /*00a0*/  LEA R0, R3, R0, 0x7 ;  /* 0x0000000003007211 */ /* 0x000fe400078e38ff */
[----:B------:R-:W-:-:S04]  /*00b0*/  SGXT R3, R2, 0x1 ;  /* 0x000000010203781a */ /* 0x000fc80000000200 */
[----:B------:R-:W-:-:S04]  /*00c0*/  LEA.HI R3, R3, R0, RZ, 0x6 ;  /* 0x0000000003037211 */ /* 0x000fc800078f30ff */
[----:B------:R-:W-:-:S04]  /*00d0*/  LOP3.LUT R3, R3, 0xffffffc0, RZ, 0xc0, !PT ;  /* 0xffffffc003037812 */ /* 0x000fc800078ec0ff */
[----:B------:R-:W-:Y:S02]  /*00e0*/  IADD3 R13, R0, -R3, RZ ;  /* 0x80000003000d7210 */ /* 0x000fe40007ffe0ff */
[----:B------:R-:W1:Y:S03]  /*00f0*/  LDC.64 R2, c[0x0][0x210] ;  /* 0x00008400ff027b82 */ /* 0x000e660000000a00 */
[----:B--2---:R-:W-:-:S06]  /*0100*/  IMAD.WIDE R6, R13, 0x4, R6 ;  /* 0x000000040d067825 */ /* 0x004fcc00078e0206 */
[----:B------:R-:W2:Y:S01]  /*0110*/  LDG.E.EL R6, desc[UR4][R6.64] ;  /* 0x0000000406067981 */ /* 0x000ea2000c2e1900 */
[----:B----4-:R-:W-:-:S04]  /*0120*/  IMAD.WIDE R4, R13, 0x4, R4 ;  /* 0x000000040d047825 */ /* 0x010fc800078e0204 */
[C---:B-----5:R-:W-:Y:S02]  /*0130*/  IMAD.WIDE R8, R13.reuse, 0x4, R8 ;  /* 0x000000040d087825 */ /* 0x060fe400078e0208 */
[----:B------:R3:W4:Y:S02]  /*0140*/  LDG.E.EL R5, desc[UR4][R4.64] ;  /* 0x0000000404057981 */ /* 0x000724000c2e1900 */
[----:B0-----:R-:W-:Y:S02]  /*0150*/  IMAD.WIDE R10, R13, 0x4, R10 ;  /* 0x000000040d0a7825 */ /* 0x001fe400078e020a */
[----:B------:R-:W5:Y:S02]  /*0160*/  LDG.E.EL R8, desc[UR4][R8.64] ;  /* 0x0000000408087981 */ /* 0x000f64000c2e1900 */
[C---:B-1----:R-:W-:Y:S02]  /*0170*/  IMAD.WIDE R2, R0.reuse, 0x4, R2 ;  /* 0x0000000400027825 */ /* 0x042fe400078e0202 */
[----:B------:R-:W5:Y:S04]  /*0180*/  LDG.E.EL R11, desc[UR4][R10.64] ;  /* 0x000000040a0b7981 */ /* 0x000f68000c2e1900 */
[----:B------:R0:W4:Y:S01]  /*0190*/  LDG.E R12, desc[UR4][R2.64] ;  /* 0x00000004020c7981 */ /* 0x000122000c1e1900 */
[----:B---3--:R-:W-:Y:S01]  /*01a0*/  HFMA2.MMA R4, -RZ, RZ, 1.625, 0 ;  /* 0x3e800000ff047435 */ /* 0x008fe200000001ff */
[----:B0-----:R-:W0:Y:S02]  /*01b0*/  LDC.64 R2, c[0x0][0x238] ;  /* 0x00008e00ff027b82 */ /* 0x001e240000000a00 */
[----:B0-----:R-:W-:-:S04]  /*01c0*/  IMAD.WIDE R2, R0, 0x4, R2 ;  /* 0x0000000400027825 */ /* 0x001fc800078e0202 */
[----:B--2---:R-:W-:-:S04]  /*01d0*/  FADD R6, R6, 9.9999997473787516356e-06 ;  /* 0x3727c5ac06067421 */ /* 0x004fc80000000000 */
[----:B------:R-:W0:Y:S02]  /*01e0*/  MUFU.SQRT R7, R6 ;  /* 0x0000000600077308 */ /* 0x000e240000002000 */
[C---:B0-----:R-:W-:Y:S02]  /*01f0*/  FSETP.GT.AND P0, PT, R7.reuse, 8.50705917302346158658e+37, PT ;  /* 0x7e8000000700780b */ /* 0x041fe40003f04000 */
[----:B------:R-:W-:-:S11]  /*0200*/  FSETP.GEU.AND P1, PT, R7, 1.175494350822287508e-38, PT ;  /* 0x008000000700780b */ /* 0x000fd60003f2e000 */
[----:B------:R-:W-:-:S04]  /*0210*/  @P0 FMUL R7, R7, 0.25 ;  /* 0x3e80000007070820 */ /* 0x000fc80000400000 */
[----:B------:R-:W-:-:S06]  /*0220*/  @!P1 FMUL R7, R7, 16777216 ;  /* 0x4b80000007079820 */ /* 0x000fcc0000400000 */
[----:B------:R-:W0:Y:S01]  /*0230*/  MUFU.RCP R7, R7 ;  /* 0x0000000700077308 */ /* 0x000e220000001000 */
[----:B------:R-:W-:Y:S01]  /*0240*/  FSEL R4, R4, 1, P0 ;  /* 0x3f80000004047808 */ /* 0x000fe20000000000 */
[----:B----4-:R-:W-:-:S04]  /*0250*/  FADD R5, R12, -R5 ;  /* 0x800000050c057221 */ /* 0x010fc80000000000 */
[----:B------:R-:W-:-:S04]  /*0260*/  @!P1 FMUL R4, R4, 16777216 ;  /* 0x4b80000004049820 */ /* 0x000fc80000400000 */
[----:B0-----:R-:W-:-:S04]  /*0270*/  FMUL R4, R7, R4 ;  /* 0x0000000407047220 */ /* 0x001fc80000400000 */
[----:B------:R-:W-:-:S04]  /*0280*/  FMUL R4, R5, R4 ;  /* 0x0000000405047220 */ /* 0x000fc80000400000 */
[----:B-----5:R-:W-:-:S05]  /*0290*/  FFMA R4, R8, R4, R11 ;  /* 0x0000000408047223 */ /* 0x020fca000000000b */
[----:B------:R-:W-:-:S04]  /*02a0*/  FSETP.GEU.AND P0, PT, R4, RZ, PT ;  /* 0x000000ff0400720b */ /* 0x000fc80003f0e000 */
[----:B------:R-:W-:-:S05]  /*02b0*/  FSEL R5, R4, RZ, P0 ;  /* 0x000000ff04057208 */ /* 0x000fca0000000000 */
[----:B------:R-:W-:Y:S01]  /*02c0*/  STG.E desc[UR4][R2.64], R5 ;  /* 0x0000000502007986 */ /* 0x000fe2000c101904 */
[----:B------:R-:W-:Y:S05]  /*02d0*/  EXIT ;  /* 0x000000000000794d */ /* 0x000fea0003800000 */
.L_x_0:
[----:B------:R-:W-:-:S00]  /*02e0*/  BRA `(.L_x_0) ;  /* 0xfffffffc00fc7947 */ /* 0x000fc0000383ffff */
[----:B------:R-:W-:-:S00]  /*02f0*/  NOP ;  /* 0x0000000000007918 */ /* 0x000fc00000000000 */
        /* <DEDUP_REMOVED lines=8> */
.L_x_1:


//--------------------- .nv.global.init           --------------------------
	.section	.nv.global.init,"aw",@progbits
.nv.global.init:
	.type		_$_str,@object
	.size		_$_str,(_$_str_$_2 - _$_str)
_$_str:
        /*0000*/ 	.byte	0x5f, 0x5f, 0x43, 0x55, 0x44, 0x41, 0x5f, 0x46, 0x54, 0x5a, 0x00
	.type		_$_str_$_2,@object
	.size		_$_str_$_2,(.L_1 - _$_str_$_2)
_$_str_$_2:
        /*000b*/ 	.byte	0x5f, 0x5f, 0x43, 0x55, 0x44, 0x41, 0x5f, 0x50, 0x52, 0x45, 0x43, 0x5f, 0x53, 0x51, 0x52, 0x54
        /*001b*/ 	.byte	0x00
.L_1:


//--------------------- .nv.constant0.triton_poi_fused__native_batch_norm_legit_no_training_relu_10 --------------------------
	.section	.nv.constant0.triton_poi_fused__native_batch_norm_legit_no_training_relu_10,"a",@progbits
	.sectionflags	@""
	.align	4
.nv.constant0.triton_poi_fused__native_batch_norm_legit_no_training_relu_10:
	.zero		580
